//
// Generated by NVIDIA NVVM Compiler
//
// Compiler Build ID: CL-36424714
// Cuda compilation tools, release 13.0, V13.0.88
// Based on NVVM 20.0.0
//

.version 9.0
.target sm_100
.address_size 64

	// .globl	_Z16initialize_arrayPii

.visible .entry _Z16initialize_arrayPii(
	.param .u64 .ptr .align 1 _Z16initialize_arrayPii_param_0,
	.param .u32 _Z16initialize_arrayPii_param_1
)
{
	.reg .b32 	%r<6>;
	.reg .b64 	%rd<5>;

	ld.param.u64 	%rd1, [_Z16initialize_arrayPii_param_0];
	ld.param.u32 	%r1, [_Z16initialize_arrayPii_param_1];
	cvta.to.global.u64 	%rd2, %rd1;
	mov.u32 	%r2, %ctaid.x;
	mov.u32 	%r3, %ntid.x;
	mov.u32 	%r4, %tid.x;
	mad.lo.s32 	%r5, %r2, %r3, %r4;
	mul.wide.s32 	%rd3, %r5, 4;
	add.s64 	%rd4, %rd2, %rd3;
	st.global.u32 	[%rd4], %r1;
	ret;

}
	// .globl	_Z15dmacpy_pingpongPViS0_
.visible .entry _Z15dmacpy_pingpongPViS0_(
	.param .u64 .ptr .align 1 _Z15dmacpy_pingpongPViS0__param_0,
	.param .u64 .ptr .align 1 _Z15dmacpy_pingpongPViS0__param_1
)
{
	.reg .pred 	%p<2>;
	.reg .b32 	%r<41>;
	.reg .b64 	%rd<8>;

	ld.param.u64 	%rd3, [_Z15dmacpy_pingpongPViS0__param_0];
	ld.param.u64 	%rd4, [_Z15dmacpy_pingpongPViS0__param_1];
	cvta.to.global.u64 	%rd5, %rd3;
	cvta.to.global.u64 	%rd6, %rd4;
	mov.u32 	%r4, %ctaid.x;
	mov.u32 	%r5, %ntid.x;
	mov.u32 	%r6, %tid.x;
	mad.lo.s32 	%r7, %r4, %r5, %r6;
	mul.wide.s32 	%rd7, %r7, 4;
	add.s64 	%rd1, %rd6, %rd7;
	add.s64 	%rd2, %rd5, %rd7;
	mov.b32 	%r40, 0;
$L__BB1_1:
	ld.volatile.global.u32 	%r8, [%rd2];
	add.s32 	%r9, %r8, 2;
	st.volatile.global.u32 	[%rd1], %r9;
	ld.volatile.global.u32 	%r10, [%rd1];
	add.s32 	%r11, %r10, 2;
	st.volatile.global.u32 	[%rd2], %r11;
	ld.volatile.global.u32 	%r12, [%rd2];
	add.s32 	%r13, %r12, 2;
	st.volatile.global.u32 	[%rd1], %r13;
	ld.volatile.global.u32 	%r14, [%rd1];
	add.s32 	%r15, %r14, 2;
	st.volatile.global.u32 	[%rd2], %r15;
	ld.volatile.global.u32 	%r16, [%rd2];
	add.s32 	%r17, %r16, 2;
	st.volatile.global.u32 	[%rd1], %r17;
	ld.volatile.global.u32 	%r18, [%rd1];
	add.s32 	%r19, %r18, 2;
	st.volatile.global.u32 	[%rd2], %r19;
	ld.volatile.global.u32 	%r20, [%rd2];
	add.s32 	%r21, %r20, 2;
	st.volatile.global.u32 	[%rd1], %r21;
	ld.volatile.global.u32 	%r22, [%rd1];
	add.s32 	%r23, %r22, 2;
	st.volatile.global.u32 	[%rd2], %r23;
	ld.volatile.global.u32 	%r24, [%rd2];
	add.s32 	%r25, %r24, 2;
	st.volatile.global.u32 	[%rd1], %r25;
	ld.volatile.global.u32 	%r26, [%rd1];
	add.s32 	%r27, %r26, 2;
	st.volatile.global.u32 	[%rd2], %r27;
	ld.volatile.global.u32 	%r28, [%rd2];
	add.s32 	%r29, %r28, 2;
	st.volatile.global.u32 	[%rd1], %r29;
	ld.volatile.global.u32 	%r30, [%rd1];
	add.s32 	%r31, %r30, 2;
	st.volatile.global.u32 	[%rd2], %r31;
	ld.volatile.global.u32 	%r32, [%rd2];
	add.s32 	%r33, %r32, 2;
	st.volatile.global.u32 	[%rd1], %r33;
	ld.volatile.global.u32 	%r34, [%rd1];
	add.s32 	%r35, %r34, 2;
	st.volatile.global.u32 	[%rd2], %r35;
	ld.volatile.global.u32 	%r36, [%rd2];
	add.s32 	%r37, %r36, 2;
	st.volatile.global.u32 	[%rd1], %r37;
	ld.volatile.global.u32 	%r38, [%rd1];
	add.s32 	%r39, %r38, 2;
	st.volatile.global.u32 	[%rd2], %r39;
	add.s32 	%r40, %r40, 16;
	setp.ne.s32 	%p1, %r40, 10000;
	@%p1 bra 	$L__BB1_1;
	ret;

}
	// .globl	_Z6dmacpyPiS_
.visible .entry _Z6dmacpyPiS_(
	.param .u64 .ptr .align 1 _Z6dmacpyPiS__param_0,
	.param .u64 .ptr .align 1 _Z6dmacpyPiS__param_1
)
{
	.reg .b32 	%r<7>;
	.reg .b64 	%rd<8>;

	ld.param.u64 	%rd1, [_Z6dmacpyPiS__param_0];
	ld.param.u64 	%rd2, [_Z6dmacpyPiS__param_1];
	cvta.to.global.u64 	%rd3, %rd2;
	cvta.to.global.u64 	%rd4, %rd1;
	mov.u32 	%r1, %ctaid.x;
	mov.u32 	%r2, %ntid.x;
	mov.u32 	%r3, %tid.x;
	mad.lo.s32 	%r4, %r1, %r2, %r3;
	mul.wide.s32 	%rd5, %r4, 4;
	add.s64 	%rd6, %rd4, %rd5;
	ld.global.u32 	%r5, [%rd6];
	add.s32 	%r6, %r5, 2;
	add.s64 	%rd7, %rd3, %rd5;
	st.global.u32 	[%rd7], %r6;
	ret;

}


// ===== COMPILED SASS (sm_100) =====

	.target	sm_100

	.elftype	@"ET_EXEC"


//--------------------- .note.nv.tkinfo           --------------------------
	.section	.note.nv.tkinfo,"",@"SHT_NOTE"
	.sectionflags	@"SHF_NOTE_NV_TKINFO"
	.tkinfo
        /*0018*/ 	.word	0x00000002
        /*0030*/ 	.string	""
        /*0030*/ 	.string	"ptxas"
        /*0030*/ 	.string	"Cuda compilation tools, release 13.0, V13.0.88"
        /*0030*/ 	.string	"Build cuda_13.0.r13.0/compiler.36424714_0"
        /*0030*/ 	.string	"-arch sm_100 -m 64 "



//--------------------- .note.nv.cuinfo           --------------------------
	.section	.note.nv.cuinfo,"",@"SHT_NOTE"
	.sectionflags	@"SHF_NOTE_NV_CUINFO"
        /*0018*/ 	.short	0x0002
        /*001a*/ 	.short	0x0064
        /*001c*/ 	.short	0x0082
	.zero		2


//--------------------- .nv.info                  --------------------------
	.section	.nv.info,"",@"SHT_CUDA_INFO"
	.align	4


	//----- nvinfo : EIATTR_REGCOUNT
	.align		4
        /*0000*/ 	.byte	0x04, 0x2f
        /*0002*/ 	.short	(.L_1 - .L_0)
	.align		4
.L_0:
        /*0004*/ 	.word	index@(_Z16initialize_arrayPii)
        /*0008*/ 	.word	0x0000000a


	//----- nvinfo : EIATTR_FRAME_SIZE
	.align		4
.L_1:
        /*000c*/ 	.byte	0x04, 0x11
        /*000e*/ 	.short	(.L_3 - .L_2)
	.align		4
.L_2:
        /*0010*/ 	.word	index@(_Z16initialize_arrayPii)
        /*0014*/ 	.word	0x00000000


	//----- nvinfo : EIATTR_REGCOUNT
	.align		4
.L_3:
        /*0018*/ 	.byte	0x04, 0x2f
        /*001a*/ 	.short	(.L_5 - .L_4)
	.align		4
.L_4:
        /*001c*/ 	.word	index@(_Z15dmacpy_pingpongPViS0_)
        /*0020*/ 	.word	0x00000010


	//----- nvinfo : EIATTR_FRAME_SIZE
	.align		4
.L_5:
        /*0024*/ 	.byte	0x04, 0x11
        /*0026*/ 	.short	(.L_7 - .L_6)
	.align		4
.L_6:
        /*0028*/ 	.word	index@(_Z15dmacpy_pingpongPViS0_)
        /*002c*/ 	.word	0x00000000


	//----- nvinfo : EIATTR_REGCOUNT
	.align		4
.L_7:
        /*0030*/ 	.byte	0x04, 0x2f
        /*0032*/ 	.short	(.L_9 - .L_8)
	.align		4
.L_8:
        /*0034*/ 	.word	index@(_Z6dmacpyPiS_)
        /*0038*/ 	.word	0x0000000a


	//----- nvinfo : EIATTR_FRAME_SIZE
	.align		4
.L_9:
        /*003c*/ 	.byte	0x04, 0x11
        /*003e*/ 	.short	(.L_11 - .L_10)
	.align		4
.L_10:
        /*0040*/ 	.word	index@(_Z6dmacpyPiS_)
        /*0044*/ 	.word	0x00000000


	//----- nvinfo : EIATTR_MIN_STACK_SIZE
	.align		4
.L_11:
        /*0048*/ 	.byte	0x04, 0x12
        /*004a*/ 	.short	(.L_13 - .L_12)
	.align		4
.L_12:
        /*004c*/ 	.word	index@(_Z6dmacpyPiS_)
        /*0050*/ 	.word	0x00000000


	//----- nvinfo : EIATTR_MIN_STACK_SIZE
	.align		4
.L_13:
        /*0054*/ 	.byte	0x04, 0x12
        /*0056*/ 	.short	(.L_15 - .L_14)
	.align		4
.L_14:
        /*0058*/ 	.word	index@(_Z15dmacpy_pingpongPViS0_)
        /*005c*/ 	.word	0x00000000


	//----- nvinfo : EIATTR_MIN_STACK_SIZE
	.align		4
.L_15:
        /*0060*/ 	.byte	0x04, 0x12
        /*0062*/ 	.short	(.L_17 - .L_16)
	.align		4
.L_16:
        /*0064*/ 	.word	index@(_Z16initialize_arrayPii)
        /*0068*/ 	.word	0x00000000
.L_17:


//--------------------- .nv.compat                --------------------------
	.section	.nv.compat,"",@"SHT_CUDA_COMPAT_INFO"
	.align	4
        /*0000*/ 	.byte	0x02, 0x09, 0x00, 0x00, 0x02, 0x02, 0x01, 0x00, 0x02, 0x05, 0x05, 0x00, 0x03, 0x07, 0x01, 0x01
        /*0010*/ 	.byte	0x02, 0x03, 0x00, 0x00, 0x02, 0x06, 0x01, 0x00, 0x04, 0x0b, 0x08, 0x00, 0x09, 0x00, 0x00, 0x00
        /*0020*/ 	.byte	0x00, 0x00, 0x00, 0x00


//--------------------- .nv.info._Z6dmacpyPiS_    --------------------------
	.section	.nv.info._Z6dmacpyPiS_,"",@"SHT_CUDA_INFO"
	.sectionflags	@""
	.align	4


	//----- nvinfo : EIATTR_CUDA_API_VERSION
	.align		4
        /*0000*/ 	.byte	0x04, 0x37
        /*0002*/ 	.short	(.L_19 - .L_18)
.L_18:
        /*0004*/ 	.word	0x00000082


	//----- nvinfo : EIATTR_KPARAM_INFO
	.align		4
.L_19:
        /*0008*/ 	.byte	0x04, 0x17
        /*000a*/ 	.short	(.L_21 - .L_20)
.L_20:
        /*000c*/ 	.word	0x00000000
        /*0010*/ 	.short	0x0001
        /*0012*/ 	.short	0x0008
        /*0014*/ 	.byte	0x00, 0xf5, 0x21, 0x00


	//----- nvinfo : EIATTR_KPARAM_INFO
	.align		4
.L_21:
        /*0018*/ 	.byte	0x04, 0x17
        /*001a*/ 	.short	(.L_23 - .L_22)
.L_22:
        /*001c*/ 	.word	0x00000000
        /*0020*/ 	.short	0x0000
        /*0022*/ 	.short	0x0000
        /*0024*/ 	.byte	0x00, 0xf5, 0x21, 0x00


	//----- nvinfo : EIATTR_SPARSE_MMA_MASK
	.align		4
.L_23:
        /*0028*/ 	.byte	0x03, 0x50
        /*002a*/ 	.short	0x0000


	//----- nvinfo : EIATTR_MAXREG_COUNT
	.align		4
        /*002c*/ 	.byte	0x03, 0x1b
        /*002e*/ 	.short	0x00ff


	//----- nvinfo : EIATTR_MERCURY_ISA_VERSION
	.align		4
        /*0030*/ 	.byte	0x03, 0x5f
        /*0032*/ 	.short	0x0101


	//----- nvinfo : EIATTR_VRC_CTA_INIT_COUNT
	.align		4
        /*0034*/ 	.byte	0x02, 0x4a
	.zero		1
	.zero		1


	//----- nvinfo : EIATTR_EXIT_INSTR_OFFSETS
	.align		4
        /*0038*/ 	.byte	0x04, 0x1c
        /*003a*/ 	.short	(.L_25 - .L_24)


	//   ....[0]....
.L_24:
        /*003c*/ 	.word	0x000000d0


	//----- nvinfo : EIATTR_CBANK_PARAM_SIZE
	.align		4
.L_25:
        /*0040*/ 	.byte	0x03, 0x19
        /*0042*/ 	.short	0x0010


	//----- nvinfo : EIATTR_PARAM_CBANK
	.align		4
        /*0044*/ 	.byte	0x04, 0x0a
        /*0046*/ 	.short	(.L_27 - .L_26)
	.align		4
.L_26:
        /*0048*/ 	.word	index@(.nv.constant0._Z6dmacpyPiS_)
        /*004c*/ 	.short	0x0380
        /*004e*/ 	.short	0x0010


	//----- nvinfo : EIATTR_SW_WAR
	.align		4
.L_27:
        /*0050*/ 	.byte	0x04, 0x36
        /*0052*/ 	.short	(.L_29 - .L_28)
.L_28:
        /*0054*/ 	.word	0x00000008
.L_29:


//--------------------- .nv.info._Z15dmacpy_pingpongPViS0_ --------------------------
	.section	.nv.info._Z15dmacpy_pingpongPViS0_,"",@"SHT_CUDA_INFO"
	.sectionflags	@""
	.align	4


	//----- nvinfo : EIATTR_CUDA_API_VERSION
	.align		4
        /*0000*/ 	.byte	0x04, 0x37
        /*0002*/ 	.short	(.L_31 - .L_30)
.L_30:
        /*0004*/ 	.word	0x00000082


	//----- nvinfo : EIATTR_KPARAM_INFO
	.align		4
.L_31:
        /*0008*/ 	.byte	0x04, 0x17
        /*000a*/ 	.short	(.L_33 - .L_32)
.L_32:
        /*000c*/ 	.word	0x00000000
        /*0010*/ 	.short	0x0001
        /*0012*/ 	.short	0x0008
        /*0014*/ 	.byte	0x00, 0xf5, 0x21, 0x00


	//----- nvinfo : EIATTR_KPARAM_INFO
	.align		4
.L_33:
        /*0018*/ 	.byte	0x04, 0x17
        /*001a*/ 	.short	(.L_35 - .L_34)
.L_34:
        /*001c*/ 	.word	0x00000000
        /*0020*/ 	.short	0x0000
        /*0022*/ 	.short	0x0000
        /*0024*/ 	.byte	0x00, 0xf5, 0x21, 0x00


	//----- nvinfo : EIATTR_SPARSE_MMA_MASK
	.align		4
.L_35:
        /*0028*/ 	.byte	0x03, 0x50
        /*002a*/ 	.short	0x0000


	//----- nvinfo : EIATTR_MAXREG_COUNT
	.align		4
        /*002c*/ 	.byte	0x03, 0x1b
        /*002e*/ 	.short	0x00ff


	//----- nvinfo : EIATTR_MERCURY_ISA_VERSION
	.align		4
        /*0030*/ 	.byte	0x03, 0x5f
        /*0032*/ 	.short	0x0101


	//----- nvinfo : EIATTR_VRC_CTA_INIT_COUNT
	.align		4
        /*0034*/ 	.byte	0x02, 0x4a
	.zero		1
	.zero		1


	//----- nvinfo : EIATTR_EXIT_INSTR_OFFSETS
	.align		4
        /*0038*/ 	.byte	0x04, 0x1c
        /*003a*/ 	.short	(.L_37 - .L_36)


	//   ....[0]....
.L_36:
        /*003c*/ 	.word	0x000015e0


	//----- nvinfo : EIATTR_CBANK_PARAM_SIZE
	.align		4
.L_37:
        /*0040*/ 	.byte	0x03, 0x19
        /*0042*/ 	.short	0x0010


	//----- nvinfo : EIATTR_PARAM_CBANK
	.align		4
        /*0044*/ 	.byte	0x04, 0x0a
        /*0046*/ 	.short	(.L_39 - .L_38)
	.align		4
.L_38:
        /*0048*/ 	.word	index@(.nv.constant0._Z15dmacpy_pingpongPViS0_)
        /*004c*/ 	.short	0x0380
        /*004e*/ 	.short	0x0010


	//----- nvinfo : EIATTR_SW_WAR
	.align		4
.L_39:
        /*0050*/ 	.byte	0x04, 0x36
        /*0052*/ 	.short	(.L_41 - .L_40)
.L_40:
        /*0054*/ 	.word	0x00000008
.L_41:


//--------------------- .nv.info._Z16initialize_arrayPii --------------------------
	.section	.nv.info._Z16initialize_arrayPii,"",@"SHT_CUDA_INFO"
	.sectionflags	@""
	.align	4


	//----- nvinfo : EIATTR_CUDA_API_VERSION
	.align		4
        /*0000*/ 	.byte	0x04, 0x37
        /*0002*/ 	.short	(.L_43 - .L_42)
.L_42:
        /*0004*/ 	.word	0x00000082


	//----- nvinfo : EIATTR_KPARAM_INFO
	.align		4
.L_43:
        /*0008*/ 	.byte	0x04, 0x17
        /*000a*/ 	.short	(.L_45 - .L_44)
.L_44:
        /*000c*/ 	.word	0x00000000
        /*0010*/ 	.short	0x0001
        /*0012*/ 	.short	0x0008
        /*0014*/ 	.byte	0x00, 0xf0, 0x11, 0x00


	//----- nvinfo : EIATTR_KPARAM_INFO
	.align		4
.L_45:
        /*0018*/ 	.byte	0x04, 0x17
        /*001a*/ 	.short	(.L_47 - .L_46)
.L_46:
        /*001c*/ 	.word	0x00000000
        /*0020*/ 	.short	0x0000
        /*0022*/ 	.short	0x0000
        /*0024*/ 	.byte	0x00, 0xf5, 0x21, 0x00


	//----- nvinfo : EIATTR_SPARSE_MMA_MASK
	.align		4
.L_47:
        /*0028*/ 	.byte	0x03, 0x50
        /*002a*/ 	.short	0x0000


	//----- nvinfo : EIATTR_MAXREG_COUNT
	.align		4
        /*002c*/ 	.byte	0x03, 0x1b
        /*002e*/ 	.short	0x00ff


	//----- nvinfo : EIATTR_MERCURY_ISA_VERSION
	.align		4
        /*0030*/ 	.byte	0x03, 0x5f
        /*0032*/ 	.short	0x0101


	//----- nvinfo : EIATTR_VRC_CTA_INIT_COUNT
	.align		4
        /*0034*/ 	.byte	0x02, 0x4a
	.zero		1
	.zero		1


	//----- nvinfo : EIATTR_EXIT_INSTR_OFFSETS
	.align		4
        /*0038*/ 	.byte	0x04, 0x1c
        /*003a*/ 	.short	(.L_49 - .L_48)


	//   ....[0]....
.L_48:
        /*003c*/ 	.word	0x000000a0


	//----- nvinfo : EIATTR_CBANK_PARAM_SIZE
	.align		4
.L_49:
        /*0040*/ 	.byte	0x03, 0x19
        /*0042*/ 	.short	0x000c


	//----- nvinfo : EIATTR_PARAM_CBANK
	.align		4
        /*0044*/ 	.byte	0x04, 0x0a
        /*0046*/ 	.short	(.L_51 - .L_50)
	.align		4
.L_50:
        /*0048*/ 	.word	index@(.nv.constant0._Z16initialize_arrayPii)
        /*004c*/ 	.short	0x0380
        /*004e*/ 	.short	0x000c


	//----- nvinfo : EIATTR_SW_WAR
	.align		4
.L_51:
        /*0050*/ 	.byte	0x04, 0x36
        /*0052*/ 	.short	(.L_53 - .L_52)
.L_52:
        /*0054*/ 	.word	0x00000008
.L_53:


//--------------------- .nv.callgraph             --------------------------
	.section	.nv.callgraph,"",@"SHT_CUDA_CALLGRAPH"
	.align	4
	.sectionentsize	8
	.align		4
        /*0000*/ 	.word	0x00000000
	.align		4
        /*0004*/ 	.word	0xffffffff
	.align		4
        /*0008*/ 	.word	0x00000000
	.align		4
        /*000c*/ 	.word	0xfffffffe
	.align		4
        /*0010*/ 	.word	0x00000000
	.align		4
        /*0014*/ 	.word	0xfffffffd
	.align		4
        /*0018*/ 	.word	0x00000000
	.align		4
        /*001c*/ 	.word	0xfffffffc


//--------------------- .text._Z6dmacpyPiS_       --------------------------
	.section	.text._Z6dmacpyPiS_,"ax",@progbits
	.align	128
        .global         _Z6dmacpyPiS_
        .type           _Z6dmacpyPiS_,@function
        .size           _Z6dmacpyPiS_,(.L_x_4 - _Z6dmacpyPiS_)
        .other          _Z6dmacpyPiS_,@"STO_CUDA_ENTRY STV_DEFAULT"
_Z6dmacpyPiS_:
.text._Z6dmacpyPiS_:
[----:B------:R-:W-:Y:S01]  /*0000*/  LDC R1, c[0x0][0x37c] ;  /* 0x0000df00ff017b82 */ /* 0x000fe20000000800 */
[----:B------:R-:W0:Y:S07]  /*0010*/  S2R R0, SR_TID.X ;  /* 0x0000000000007919 */ /* 0x000e2e0000002100 */
[----:B------:R-:W0:Y:S01]  /*0020*/  S2UR UR6, SR_CTAID.X ;  /* 0x00000000000679c3 */ /* 0x000e220000002500 */
[----:B------:R-:W1:Y:S07]  /*0030*/  LDCU.64 UR4, c[0x0][0x358] ;  /* 0x00006b00ff0477ac */ /* 0x000e6e0008000a00 */
[----:B------:R-:W0:Y:S08]  /*0040*/  LDC R7, c[0x0][0x360] ;  /* 0x0000d800ff077b82 */ /* 0x000e300000000800 */
[----:B------:R-:W2:Y:S08]  /*0050*/  LDC.64 R2, c[0x0][0x380] ;  /* 0x0000e000ff027b82 */ /* 0x000eb00000000a00 */
[----:B------:R-:W3:Y:S01]  /*0060*/  LDC.64 R4, c[0x0][0x388] ;  /* 0x0000e200ff047b82 */ /* 0x000ee20000000a00 */
[----:B0-----:R-:W-:-:S04]  /*0070*/  IMAD R7, R7, UR6, R0 ;  /* 0x0000000607077c24 */ /* 0x001fc8000f8e0200 */
[----:B--2---:R-:W-:-:S06]  /*0080*/  IMAD.WIDE R2, R7, 0x4, R2 ;  /* 0x0000000407027825 */ /* 0x004fcc00078e0202 */
[----:B-1----:R-:W2:Y:S01]  /*0090*/  LDG.E R2, desc[UR4][R2.64] ;  /* 0x0000000402027981 */ /* 0x002ea2000c1e1900 */
[----:B---3--:R-:W-:Y:S01]  /*00a0*/  IMAD.WIDE R4, R7, 0x4, R4 ;  /* 0x0000000407047825 */ /* 0x008fe200078e0204 */
[----:B--2---:R-:W-:-:S05]  /*00b0*/  IADD3 R7, PT, PT, R2, 0x2, RZ ;  /* 0x0000000202077810 */ /* 0x004fca0007ffe0ff */
[----:B------:R-:W-:Y:S01]  /*00c0*/  STG.E desc[UR4][R4.64], R7 ;  /* 0x0000000704007986 */ /* 0x000fe2000c101904 */
[----:B------:R-:W-:Y:S05]  /*00d0*/  EXIT ;  /* 0x000000000000794d */ /* 0x000fea0003800000 */
.L_x_0:
[----:B------:R-:W-:-:S00]  /*00e0*/  BRA `(.L_x_0) ;  /* 0xfffffffc00fc7947 */ /* 0x000fc0000383ffff */
[----:B------:R-:W-:-:S00]  /*00f0*/  NOP ;  /* 0x0000000000007918 */ /* 0x000fc00000000000 */
        /* <DEDUP_REMOVED lines=8> */
.L_x_4:


//--------------------- .text._Z15dmacpy_pingpongPViS0_ --------------------------
	.section	.text._Z15dmacpy_pingpongPViS0_,"ax",@progbits
	.align	128
        .global         _Z15dmacpy_pingpongPViS0_
        .type           _Z15dmacpy_pingpongPViS0_,@function
        .size           _Z15dmacpy_pingpongPViS0_,(.L_x_5 - _Z15dmacpy_pingpongPViS0_)
        .other          _Z15dmacpy_pingpongPViS0_,@"STO_CUDA_ENTRY STV_DEFAULT"
_Z15dmacpy_pingpongPViS0_:
.text._Z15dmacpy_pingpongPViS0_:
        /* <DEDUP_REMOVED lines=8> */
[----:B--2---:R-:W-:-:S05]  /*0080*/  IMAD.WIDE R2, R7, 0x4, R2 ;  /* 0x0000000407027825 */ /* 0x004fca00078e0202 */
[----:B-1----:R-:W2:Y:S01]  /*0090*/  LDG.E.STRONG.SYS R0, desc[UR6][R2.64] ;  /* 0x0000000602007981 */ /* 0x002ea2000c1f5900 */
[----:B---3--:R-:W-:Y:S01]  /*00a0*/  IMAD.WIDE R4, R7, 0x4, R4 ;  /* 0x0000000407047825 */ /* 0x008fe200078e0204 */
[----:B--2---:R-:W-:-:S05]  /*00b0*/  IADD3 R7, PT, PT, R0, 0x2, RZ ;  /* 0x0000000200077810 */ /* 0x004fca0007ffe0ff */
[----:B------:R0:W-:Y:S04]  /*00c0*/  STG.E.STRONG.SYS desc[UR6][R4.64], R7 ;  /* 0x0000000704007986 */ /* 0x0001e8000c115906 */
[----:B------:R-:W2:Y:S02]  /*00d0*/  LDG.E.STRONG.SYS R0, desc[UR6][R4.64] ;  /* 0x0000000604007981 */ /* 0x000ea4000c1f5900 */
[----:B--2---:R-:W-:-:S05]  /*00e0*/  VIADD R9, R0, 0x2 ;  /* 0x0000000200097836 */ /* 0x004fca0000000000 */
[----:B------:R1:W-:Y:S04]  /*00f0*/  STG.E.STRONG.SYS desc[UR6][R2.64], R9 ;  /* 0x0000000902007986 */ /* 0x0003e8000c115906 */
[----:B------:R-:W2:Y:S02]  /*0100*/  LDG.E.STRONG.SYS R0, desc[UR6][R2.64] ;  /* 0x0000000602007981 */ /* 0x000ea4000c1f5900 */
[----:B--2---:R-:W-:-:S05]  /*0110*/  IADD3 R11, PT, PT, R0, 0x2, RZ ;  /* 0x00000002000b7810 */ /* 0x004fca0007ffe0ff */
[----:B------:R2:W-:Y:S04]  /*0120*/  STG.E.STRONG.SYS desc[UR6][R4.64], R11 ;  /* 0x0000000b04007986 */ /* 0x0005e8000c115906 */
[----:B------:R-:W3:Y:S02]  /*0130*/  LDG.E.STRONG.SYS R0, desc[UR6][R4.64] ;  /* 0x0000000604007981 */ /* 0x000ee4000c1f5900 */
[----:B---3--:R-:W-:-:S05]  /*0140*/  VIADD R13, R0, 0x2 ;  /* 0x00000002000d7836 */ /* 0x008fca0000000000 */
[----:B------:R3:W-:Y:S04]  /*0150*/  STG.E.STRONG.SYS desc[UR6][R2.64], R13 ;  /* 0x0000000d02007986 */ /* 0x0007e8000c115906 */
[----:B------:R-:W0:Y:S02]  /*0160*/  LDG.E.STRONG.SYS R0, desc[UR6][R2.64] ;  /* 0x0000000602007981 */ /* 0x000e24000c1f5900 */
[----:B0-----:R-:W-:-:S05]  /*0170*/  IADD3 R7, PT, PT, R0, 0x2, RZ ;  /* 0x0000000200077810 */ /* 0x001fca0007ffe0ff */
[----:B------:R0:W-:Y:S04]  /*0180*/  STG.E.STRONG.SYS desc[UR6][R4.64], R7 ;  /* 0x0000000704007986 */ /* 0x0001e8000c115906 */
[----:B------:R-:W1:Y:S02]  /*0190*/  LDG.E.STRONG.SYS R0, desc[UR6][R4.64] ;  /* 0x0000000604007981 */ /* 0x000e64000c1f5900 */
[----:B-1----:R-:W-:-:S05]  /*01a0*/  VIADD R9, R0, 0x2 ;  /* 0x0000000200097836 */ /* 0x002fca0000000000 */
        /* <DEDUP_REMOVED lines=28> */
[----:B------:R-:W3:Y:S01]  /*0370*/  LDG.E.STRONG.SYS R0, desc[UR6][R4.64] ;  /* 0x0000000604007981 */ /* 0x000ee2000c1f5900 */
[----:B------:R-:W-:Y:S01]  /*0380*/  UMOV UR4, 0x10 ;  /* 0x0000001000047882 */ /* 0x000fe20000000000 */
[----:B---3--:R-:W-:-:S05]  /*0390*/  VIADD R13, R0, 0x2 ;  /* 0x00000002000d7836 */ /* 0x008fca0000000000 */
[----:B------:R0:W-:Y:S02]  /*03a0*/  STG.E.STRONG.SYS desc[UR6][R2.64], R13 ;  /* 0x0000000d02007986 */ /* 0x0001e4000c115906 */
.L_x_1:
[----:B------:R-:W0:Y:S02]  /*03b0*/  LDG.E.STRONG.SYS R0, desc[UR6][R2.64] ;  /* 0x0000000602007981 */ /* 0x000e24000c1f5900 */
[----:B0---4-:R-:W-:-:S05]  /*03c0*/  IADD3 R7, PT, PT, R0, 0x2, RZ ;  /* 0x0000000200077810 */ /* 0x011fca0007ffe0ff */
        /* <DEDUP_REMOVED lines=266> */
[----:B-1----:R-:W-:-:S05]  /*1470*/  IADD3 R9, PT, PT, R0, 0x2, RZ ;  /* 0x0000000200097810 */ /* 0x002fca0007ffe0ff */
[----:B------:R1:W-:Y:S04]  /*1480*/  STG.E.STRONG.SYS desc[UR6][R2.64], R9 ;  /* 0x0000000902007986 */ /* 0x0003e8000c115906 */
[----:B------:R-:W2:Y:S02]  /*1490*/  LDG.E.STRONG.SYS R0, desc[UR6][R2.64] ;  /* 0x0000000602007981 */ /* 0x000ea4000c1f5900 */
[----:B--2---:R-:W-:-:S05]  /*14a0*/  VIADD R11, R0, 0x2 ;  /* 0x00000002000b7836 */ /* 0x004fca0000000000 */
[----:B------:R2:W-:Y:S04]  /*14b0*/  STG.E.STRONG.SYS desc[UR6][R4.64], R11 ;  /* 0x0000000b04007986 */ /* 0x0005e8000c115906 */
[----:B------:R-:W3:Y:S02]  /*14c0*/  LDG.E.STRONG.SYS R0, desc[UR6][R4.64] ;  /* 0x0000000604007981 */ /* 0x000ee4000c1f5900 */
[----:B---3--:R-:W-:-:S05]  /*14d0*/  IADD3 R13, PT, PT, R0, 0x2, RZ ;  /* 0x00000002000d7810 */ /* 0x008fca0007ffe0ff */
        /* <DEDUP_REMOVED lines=11> */
[----:B------:R-:W-:-:S04]  /*1590*/  UIADD3 UR4, UPT, UPT, UR4, 0x60, URZ ;  /* 0x0000006004047890 */ /* 0x000fc8000fffe0ff */
[----:B------:R-:W-:Y:S01]  /*15a0*/  UISETP.NE.AND UP0, UPT, UR4, 0x2710, UPT ;  /* 0x000027100400788c */ /* 0x000fe2000bf05270 */
[----:B---3--:R-:W-:-:S05]  /*15b0*/  IADD3 R13, PT, PT, R0, 0x2, RZ ;  /* 0x00000002000d7810 */ /* 0x008fca0007ffe0ff */
[----:B------:R4:W-:Y:S03]  /*15c0*/  STG.E.STRONG.SYS desc[UR6][R2.64], R13 ;  /* 0x0000000d02007986 */ /* 0x0009e6000c115906 */
[----:B------:R-:W-:Y:S05]  /*15d0*/  BRA.U UP0, `(.L_x_1) ;  /* 0xffffffed00747547 */ /* 0x000fea000b83ffff */
[----:B------:R-:W-:Y:S05]  /*15e0*/  EXIT ;  /* 0x000000000000794d */ /* 0x000fea0003800000 */
.L_x_2:
        /* <DEDUP_REMOVED lines=9> */
.L_x_5:


//--------------------- .text._Z16initialize_arrayPii --------------------------
	.section	.text._Z16initialize_arrayPii,"ax",@progbits
	.align	128
        .global         _Z16initialize_arrayPii
        .type           _Z16initialize_arrayPii,@function
        .size           _Z16initialize_arrayPii,(.L_x_6 - _Z16initialize_arrayPii)
        .other          _Z16initialize_arrayPii,@"STO_CUDA_ENTRY STV_DEFAULT"
_Z16initialize_arrayPii:
.text._Z16initialize_arrayPii:
[----:B------:R-:W-:Y:S01]  /*0000*/  LDC R1, c[0x0][0x37c] ;  /* 0x0000df00ff017b82 */ /* 0x000fe20000000800 */
[----:B------:R-:W0:Y:S07]  /*0010*/  S2R R0, SR_TID.X ;  /* 0x0000000000007919 */ /* 0x000e2e0000002100 */
[----:B------:R-:W0:Y:S01]  /*0020*/  S2UR UR6, SR_CTAID.X ;  /* 0x00000000000679c3 */ /* 0x000e220000002500 */
[----:B------:R-:W1:Y:S07]  /*0030*/  LDCU.64 UR4, c[0x0][0x358] ;  /* 0x00006b00ff0477ac */ /* 0x000e6e0008000a00 */
[----:B------:R-:W0:Y:S08]  /*0040*/  LDC R5, c[0x0][0x360] ;  /* 0x0000d800ff057b82 */ /* 0x000e300000000800 */
[----:B------:R-:W2:Y:S08]  /*0050*/  LDC.64 R2, c[0x0][0x380] ;  /* 0x0000e000ff027b82 */ /* 0x000eb00000000a00 */
[----:B------:R-:W1:Y:S01]  /*0060*/  LDC R7, c[0x0][0x388] ;  /* 0x0000e200ff077b82 */ /* 0x000e620000000800 */
[----:B0-----:R-:W-:-:S04]  /*0070*/  IMAD R5, R5, UR6, R0 ;  /* 0x0000000605057c24 */ /* 0x001fc8000f8e0200 */
[----:B--2---:R-:W-:-:S05]  /*0080*/  IMAD.WIDE R2, R5, 0x4, R2 ;  /* 0x0000000405027825 */ /* 0x004fca00078e0202 */
[----:B-1----:R-:W-:Y:S01]  /*0090*/  STG.E desc[UR4][R2.64], R7 ;  /* 0x0000000702007986 */ /* 0x002fe2000c101904 */
[----:B------:R-:W-:Y:S05]  /*00a0*/  EXIT ;  /* 0x000000000000794d */ /* 0x000fea0003800000 */
.L_x_3:
        /* <DEDUP_REMOVED lines=13> */
.L_x_6:


//--------------------- .nv.shared.reserved.0     --------------------------
	.section	.nv.shared.reserved.0,"aw",@nobits
	.weak		__nv_reservedSMEM_offset_0_alias
	.size		__nv_reservedSMEM_offset_0_alias, 0, 64
	.other		__nv_reservedSMEM_offset_0_alias,@"STO_CUDA_RESERVED_SHARED STV_DEFAULT"
__nv_reservedSMEM_offset_0_alias:
	.zero		0
	.zero		64


//--------------------- .nv.constant0._Z6dmacpyPiS_ --------------------------
	.section	.nv.constant0._Z6dmacpyPiS_,"a",@progbits
	.sectionflags	@""
	.align	4
.nv.constant0._Z6dmacpyPiS_:
	.zero		912


//--------------------- .nv.constant0._Z15dmacpy_pingpongPViS0_ --------------------------
	.section	.nv.constant0._Z15dmacpy_pingpongPViS0_,"a",@progbits
	.sectionflags	@""
	.align	4
.nv.constant0._Z15dmacpy_pingpongPViS0_:
	.zero		912


//--------------------- .nv.constant0._Z16initialize_arrayPii --------------------------
	.section	.nv.constant0._Z16initialize_arrayPii,"a",@progbits
	.sectionflags	@""
	.align	4
.nv.constant0._Z16initialize_arrayPii:
	.zero		908


//--------------------- SYMBOLS --------------------------

	.type		.nv.reservedSmem.offset0,@object
	.size		.nv.reservedSmem.offset0,0x4
